//
// Generated by NVIDIA NVVM Compiler
//
// Compiler Build ID: CL-36424714
// Cuda compilation tools, release 13.0, V13.0.88
// Based on NVVM 20.0.0
//

.version 9.0
.target sm_100
.address_size 64

	// .globl	_Z21invert8WithCudaSimplePhS_ii

.visible .entry _Z21invert8WithCudaSimplePhS_ii(
	.param .u64 .ptr .align 1 _Z21invert8WithCudaSimplePhS_ii_param_0,
	.param .u64 .ptr .align 1 _Z21invert8WithCudaSimplePhS_ii_param_1,
	.param .u32 _Z21invert8WithCudaSimplePhS_ii_param_2,
	.param .u32 _Z21invert8WithCudaSimplePhS_ii_param_3
)
{
	.reg .pred 	%p<6>;
	.reg .b16 	%rs<11>;
	.reg .b32 	%r<26>;
	.reg .b64 	%rd<25>;

	ld.param.u64 	%rd15, [_Z21invert8WithCudaSimplePhS_ii_param_0];
	ld.param.u64 	%rd16, [_Z21invert8WithCudaSimplePhS_ii_param_1];
	ld.param.u32 	%r12, [_Z21invert8WithCudaSimplePhS_ii_param_2];
	cvta.to.global.u64 	%rd1, %rd16;
	cvta.to.global.u64 	%rd2, %rd15;
	mov.u32 	%r13, %tid.x;
	mul.lo.s32 	%r14, %r12, %r13;
	shr.u32 	%r15, %r14, 31;
	add.s32 	%r16, %r14, %r15;
	shr.s32 	%r1, %r16, 1;
	shr.u32 	%r17, %r12, 31;
	add.s32 	%r18, %r12, %r17;
	shr.s32 	%r19, %r18, 1;
	add.s32 	%r2, %r1, %r19;
	setp.lt.s32 	%p1, %r12, 2;
	@%p1 bra 	$L__BB0_7;
	add.s32 	%r20, %r1, 1;
	max.s32 	%r3, %r2, %r20;
	sub.s32 	%r21, %r3, %r1;
	and.b32  	%r4, %r21, 3;
	setp.eq.s32 	%p2, %r4, 0;
	mov.u32 	%r25, %r1;
	@%p2 bra 	$L__BB0_4;
	cvt.u64.u32 	%rd17, %r1;
	add.s64 	%rd22, %rd1, %rd17;
	add.s64 	%rd21, %rd2, %rd17;
	neg.s32 	%r23, %r4;
	add.s32 	%r25, %r1, %r4;
$L__BB0_3:
	.pragma "nounroll";
	ld.global.u8 	%rs1, [%rd21];
	not.b16 	%rs2, %rs1;
	st.global.u8 	[%rd22], %rs2;
	add.s64 	%rd22, %rd22, 1;
	add.s64 	%rd21, %rd21, 1;
	add.s32 	%r23, %r23, 1;
	setp.ne.s32 	%p3, %r23, 0;
	@%p3 bra 	$L__BB0_3;
$L__BB0_4:
	sub.s32 	%r22, %r1, %r3;
	setp.gt.u32 	%p4, %r22, -4;
	@%p4 bra 	$L__BB0_7;
	cvt.u64.u32 	%rd18, %r25;
	add.s64 	%rd19, %rd18, %rd1;
	add.s64 	%rd24, %rd19, 1;
	add.s64 	%rd20, %rd18, %rd2;
	add.s64 	%rd23, %rd20, 3;
$L__BB0_6:
	ld.global.u8 	%rs3, [%rd23+-3];
	not.b16 	%rs4, %rs3;
	st.global.u8 	[%rd24+-1], %rs4;
	ld.global.u8 	%rs5, [%rd23+-2];
	not.b16 	%rs6, %rs5;
	st.global.u8 	[%rd24], %rs6;
	ld.global.u8 	%rs7, [%rd23+-1];
	not.b16 	%rs8, %rs7;
	st.global.u8 	[%rd24+1], %rs8;
	ld.global.u8 	%rs9, [%rd23];
	not.b16 	%rs10, %rs9;
	st.global.u8 	[%rd24+2], %rs10;
	add.s32 	%r25, %r25, 4;
	add.s64 	%rd24, %rd24, 4;
	add.s64 	%rd23, %rd23, 4;
	setp.lt.s32 	%p5, %r25, %r2;
	@%p5 bra 	$L__BB0_6;
$L__BB0_7:
	ret;

}
	// .globl	_Z18kernelInvert8_1024PhS_iii
.visible .entry _Z18kernelInvert8_1024PhS_iii(
	.param .u64 .ptr .align 1 _Z18kernelInvert8_1024PhS_iii_param_0,
	.param .u64 .ptr .align 1 _Z18kernelInvert8_1024PhS_iii_param_1,
	.param .u32 _Z18kernelInvert8_1024PhS_iii_param_2,
	.param .u32 _Z18kernelInvert8_1024PhS_iii_param_3,
	.param .u32 _Z18kernelInvert8_1024PhS_iii_param_4
)
{
	.reg .b16 	%rs<9>;
	.reg .b32 	%r<11>;
	.reg .b64 	%rd<8>;

	ld.param.u64 	%rd1, [_Z18kernelInvert8_1024PhS_iii_param_0];
	ld.param.u64 	%rd2, [_Z18kernelInvert8_1024PhS_iii_param_1];
	ld.param.u32 	%r1, [_Z18kernelInvert8_1024PhS_iii_param_2];
	cvta.to.global.u64 	%rd3, %rd2;
	cvta.to.global.u64 	%rd4, %rd1;
	mov.u32 	%r2, %ctaid.x;
	mov.u32 	%r3, %ntid.x;
	mov.u32 	%r4, %tid.x;
	mad.lo.s32 	%r5, %r2, %r3, %r4;
	mov.u32 	%r6, %ctaid.y;
	mov.u32 	%r7, %ntid.y;
	mov.u32 	%r8, %tid.y;
	mad.lo.s32 	%r9, %r6, %r7, %r8;
	mad.lo.s32 	%r10, %r1, %r9, %r5;
	cvt.s64.s32 	%rd5, %r10;
	add.s64 	%rd6, %rd4, %rd5;
	ld.global.u8 	%rs1, [%rd6];
	not.b16 	%rs2, %rs1;
	add.s64 	%rd7, %rd3, %rd5;
	st.global.u8 	[%rd7], %rs2;
	ld.global.u8 	%rs3, [%rd6+512];
	not.b16 	%rs4, %rs3;
	st.global.u8 	[%rd7+512], %rs4;
	ld.global.u8 	%rs5, [%rd6+524288];
	not.b16 	%rs6, %rs5;
	st.global.u8 	[%rd7+524288], %rs6;
	ld.global.u8 	%rs7, [%rd6+524800];
	not.b16 	%rs8, %rs7;
	st.global.u8 	[%rd7+524800], %rs8;
	ret;

}
	// .globl	_Z13kernelInvert8PhS_iii
.visible .entry _Z13kernelInvert8PhS_iii(
	.param .u64 .ptr .align 1 _Z13kernelInvert8PhS_iii_param_0,
	.param .u64 .ptr .align 1 _Z13kernelInvert8PhS_iii_param_1,
	.param .u32 _Z13kernelInvert8PhS_iii_param_2,
	.param .u32 _Z13kernelInvert8PhS_iii_param_3,
	.param .u32 _Z13kernelInvert8PhS_iii_param_4
)
{
	.reg .pred 	%p<2>;
	.reg .b16 	%rs<3>;
	.reg .b32 	%r<12>;
	.reg .b64 	%rd<8>;

	ld.param.u64 	%rd1, [_Z13kernelInvert8PhS_iii_param_0];
	ld.param.u64 	%rd2, [_Z13kernelInvert8PhS_iii_param_1];
	ld.param.u32 	%r2, [_Z13kernelInvert8PhS_iii_param_2];
	ld.param.u32 	%r3, [_Z13kernelInvert8PhS_iii_param_4];
	mov.u32 	%r4, %ctaid.x;
	mov.u32 	%r5, %ntid.x;
	mov.u32 	%r6, %tid.x;
	mad.lo.s32 	%r7, %r4, %r5, %r6;
	mov.u32 	%r8, %ctaid.y;
	mov.u32 	%r9, %ntid.y;
	mov.u32 	%r10, %tid.y;
	mad.lo.s32 	%r11, %r8, %r9, %r10;
	mad.lo.s32 	%r1, %r2, %r11, %r7;
	setp.ge.s32 	%p1, %r1, %r3;
	@%p1 bra 	$L__BB2_2;
	cvta.to.global.u64 	%rd3, %rd1;
	cvta.to.global.u64 	%rd4, %rd2;
	cvt.s64.s32 	%rd5, %r1;
	add.s64 	%rd6, %rd3, %rd5;
	ld.global.u8 	%rs1, [%rd6];
	not.b16 	%rs2, %rs1;
	add.s64 	%rd7, %rd4, %rd5;
	st.global.u8 	[%rd7], %rs2;
$L__BB2_2:
	ret;

}


// ===== COMPILED SASS (sm_100) =====

	.target	sm_100

	.elftype	@"ET_EXEC"


//--------------------- .note.nv.tkinfo           --------------------------
	.section	.note.nv.tkinfo,"",@"SHT_NOTE"
	.sectionflags	@"SHF_NOTE_NV_TKINFO"
	.tkinfo
        /*0018*/ 	.word	0x00000002
        /*0030*/ 	.string	""
        /*0030*/ 	.string	"ptxas"
        /*0030*/ 	.string	"Cuda compilation tools, release 13.0, V13.0.88"
        /*0030*/ 	.string	"Build cuda_13.0.r13.0/compiler.36424714_0"
        /*0030*/ 	.string	"-arch sm_100 -m 64 "



//--------------------- .note.nv.cuinfo           --------------------------
	.section	.note.nv.cuinfo,"",@"SHT_NOTE"
	.sectionflags	@"SHF_NOTE_NV_CUINFO"
        /*0018*/ 	.short	0x0002
        /*001a*/ 	.short	0x0064
        /*001c*/ 	.short	0x0082
	.zero		2


//--------------------- .nv.info                  --------------------------
	.section	.nv.info,"",@"SHT_CUDA_INFO"
	.align	4


	//----- nvinfo : EIATTR_REGCOUNT
	.align		4
        /*0000*/ 	.byte	0x04, 0x2f
        /*0002*/ 	.short	(.L_1 - .L_0)
	.align		4
.L_0:
        /*0004*/ 	.word	index@(_Z21invert8WithCudaSimplePhS_ii)
        /*0008*/ 	.word	0x00000014


	//----- nvinfo : EIATTR_FRAME_SIZE
	.align		4
.L_1:
        /*000c*/ 	.byte	0x04, 0x11
        /*000e*/ 	.short	(.L_3 - .L_2)
	.align		4
.L_2:
        /*0010*/ 	.word	index@(_Z21invert8WithCudaSimplePhS_ii)
        /*0014*/ 	.word	0x00000000


	//----- nvinfo : EIATTR_REGCOUNT
	.align		4
.L_3:
        /*0018*/ 	.byte	0x04, 0x2f
        /*001a*/ 	.short	(.L_5 - .L_4)
	.align		4
.L_4:
        /*001c*/ 	.word	index@(_Z18kernelInvert8_1024PhS_iii)
        /*0020*/ 	.word	0x00000010


	//----- nvinfo : EIATTR_FRAME_SIZE
	.align		4
.L_5:
        /*0024*/ 	.byte	0x04, 0x11
        /*0026*/ 	.short	(.L_7 - .L_6)
	.align		4
.L_6:
        /*0028*/ 	.word	index@(_Z18kernelInvert8_1024PhS_iii)
        /*002c*/ 	.word	0x00000000


	//----- nvinfo : EIATTR_REGCOUNT
	.align		4
.L_7:
        /*0030*/ 	.byte	0x04, 0x2f
        /*0032*/ 	.short	(.L_9 - .L_8)
	.align		4
.L_8:
        /*0034*/ 	.word	index@(_Z13kernelInvert8PhS_iii)
        /*0038*/ 	.word	0x0000000a


	//----- nvinfo : EIATTR_FRAME_SIZE
	.align		4
.L_9:
        /*003c*/ 	.byte	0x04, 0x11
        /*003e*/ 	.short	(.L_11 - .L_10)
	.align		4
.L_10:
        /*0040*/ 	.word	index@(_Z13kernelInvert8PhS_iii)
        /*0044*/ 	.word	0x00000000


	//----- nvinfo : EIATTR_MIN_STACK_SIZE
	.align		4
.L_11:
        /*0048*/ 	.byte	0x04, 0x12
        /*004a*/ 	.short	(.L_13 - .L_12)
	.align		4
.L_12:
        /*004c*/ 	.word	index@(_Z13kernelInvert8PhS_iii)
        /*0050*/ 	.word	0x00000000


	//----- nvinfo : EIATTR_MIN_STACK_SIZE
	.align		4
.L_13:
        /*0054*/ 	.byte	0x04, 0x12
        /*0056*/ 	.short	(.L_15 - .L_14)
	.align		4
.L_14:
        /*0058*/ 	.word	index@(_Z18kernelInvert8_1024PhS_iii)
        /*005c*/ 	.word	0x00000000


	//----- nvinfo : EIATTR_MIN_STACK_SIZE
	.align		4
.L_15:
        /*0060*/ 	.byte	0x04, 0x12
        /*0062*/ 	.short	(.L_17 - .L_16)
	.align		4
.L_16:
        /*0064*/ 	.word	index@(_Z21invert8WithCudaSimplePhS_ii)
        /*0068*/ 	.word	0x00000000
.L_17:


//--------------------- .nv.compat                --------------------------
	.section	.nv.compat,"",@"SHT_CUDA_COMPAT_INFO"
	.align	4
        /*0000*/ 	.byte	0x02, 0x09, 0x00, 0x00, 0x02, 0x02, 0x01, 0x00, 0x02, 0x05, 0x05, 0x00, 0x03, 0x07, 0x01, 0x01
        /*0010*/ 	.byte	0x02, 0x03, 0x00, 0x00, 0x02, 0x06, 0x01, 0x00, 0x04, 0x0b, 0x08, 0x00, 0x09, 0x00, 0x00, 0x00
        /*0020*/ 	.byte	0x00, 0x00, 0x00, 0x00


//--------------------- .nv.info._Z13kernelInvert8PhS_iii --------------------------
	.section	.nv.info._Z13kernelInvert8PhS_iii,"",@"SHT_CUDA_INFO"
	.sectionflags	@""
	.align	4


	//----- nvinfo : EIATTR_CUDA_API_VERSION
	.align		4
        /*0000*/ 	.byte	0x04, 0x37
        /*0002*/ 	.short	(.L_19 - .L_18)
.L_18:
        /*0004*/ 	.word	0x00000082


	//----- nvinfo : EIATTR_KPARAM_INFO
	.align		4
.L_19:
        /*0008*/ 	.byte	0x04, 0x17
        /*000a*/ 	.short	(.L_21 - .L_20)
.L_20:
        /*000c*/ 	.word	0x00000000
        /*0010*/ 	.short	0x0004
        /*0012*/ 	.short	0x0018
        /*0014*/ 	.byte	0x00, 0xf0, 0x11, 0x00


	//----- nvinfo : EIATTR_KPARAM_INFO
	.align		4
.L_21:
        /*0018*/ 	.byte	0x04, 0x17
        /*001a*/ 	.short	(.L_23 - .L_22)
.L_22:
        /*001c*/ 	.word	0x00000000
        /*0020*/ 	.short	0x0003
        /*0022*/ 	.short	0x0014
        /*0024*/ 	.byte	0x00, 0xf0, 0x11, 0x00


	//----- nvinfo : EIATTR_KPARAM_INFO
	.align		4
.L_23:
        /*0028*/ 	.byte	0x04, 0x17
        /*002a*/ 	.short	(.L_25 - .L_24)
.L_24:
        /*002c*/ 	.word	0x00000000
        /*0030*/ 	.short	0x0002
        /*0032*/ 	.short	0x0010
        /*0034*/ 	.byte	0x00, 0xf0, 0x11, 0x00


	//----- nvinfo : EIATTR_KPARAM_INFO
	.align		4
.L_25:
        /*0038*/ 	.byte	0x04, 0x17
        /*003a*/ 	.short	(.L_27 - .L_26)
.L_26:
        /*003c*/ 	.word	0x00000000
        /*0040*/ 	.short	0x0001
        /*0042*/ 	.short	0x0008
        /*0044*/ 	.byte	0x00, 0xf5, 0x21, 0x00


	//----- nvinfo : EIATTR_KPARAM_INFO
	.align		4
.L_27:
        /*0048*/ 	.byte	0x04, 0x17
        /*004a*/ 	.short	(.L_29 - .L_28)
.L_28:
        /*004c*/ 	.word	0x00000000
        /*0050*/ 	.short	0x0000
        /*0052*/ 	.short	0x0000
        /*0054*/ 	.byte	0x00, 0xf5, 0x21, 0x00


	//----- nvinfo : EIATTR_SPARSE_MMA_MASK
	.align		4
.L_29:
        /*0058*/ 	.byte	0x03, 0x50
        /*005a*/ 	.short	0x0000


	//----- nvinfo : EIATTR_MAXREG_COUNT
	.align		4
        /*005c*/ 	.byte	0x03, 0x1b
        /*005e*/ 	.short	0x00ff


	//----- nvinfo : EIATTR_MERCURY_ISA_VERSION
	.align		4
        /*0060*/ 	.byte	0x03, 0x5f
        /*0062*/ 	.short	0x0101


	//----- nvinfo : EIATTR_VRC_CTA_INIT_COUNT
	.align		4
        /*0064*/ 	.byte	0x02, 0x4a
	.zero		1
	.zero		1


	//----- nvinfo : EIATTR_EXIT_INSTR_OFFSETS
	.align		4
        /*0068*/ 	.byte	0x04, 0x1c
        /*006a*/ 	.short	(.L_31 - .L_30)


	//   ....[0]....
.L_30:
        /*006c*/ 	.word	0x000000d0


	//   ....[1]....
        /*0070*/ 	.word	0x00000180


	//----- nvinfo : EIATTR_CBANK_PARAM_SIZE
	.align		4
.L_31:
        /*0074*/ 	.byte	0x03, 0x19
        /*0076*/ 	.short	0x001c


	//----- nvinfo : EIATTR_PARAM_CBANK
	.align		4
        /*0078*/ 	.byte	0x04, 0x0a
        /*007a*/ 	.short	(.L_33 - .L_32)
	.align		4
.L_32:
        /*007c*/ 	.word	index@(.nv.constant0._Z13kernelInvert8PhS_iii)
        /*0080*/ 	.short	0x0380
        /*0082*/ 	.short	0x001c


	//----- nvinfo : EIATTR_SW_WAR
	.align		4
.L_33:
        /*0084*/ 	.byte	0x04, 0x36
        /*0086*/ 	.short	(.L_35 - .L_34)
.L_34:
        /*0088*/ 	.word	0x00000008
.L_35:


//--------------------- .nv.info._Z18kernelInvert8_1024PhS_iii --------------------------
	.section	.nv.info._Z18kernelInvert8_1024PhS_iii,"",@"SHT_CUDA_INFO"
	.sectionflags	@""
	.align	4


	//----- nvinfo : EIATTR_CUDA_API_VERSION
	.align		4
        /*0000*/ 	.byte	0x04, 0x37
        /*0002*/ 	.short	(.L_37 - .L_36)
.L_36:
        /*0004*/ 	.word	0x00000082


	//----- nvinfo : EIATTR_KPARAM_INFO
	.align		4
.L_37:
        /*0008*/ 	.byte	0x04, 0x17
        /*000a*/ 	.short	(.L_39 - .L_38)
.L_38:
        /*000c*/ 	.word	0x00000000
        /*0010*/ 	.short	0x0004
        /*0012*/ 	.short	0x0018
        /*0014*/ 	.byte	0x00, 0xf0, 0x11, 0x00


	//----- nvinfo : EIATTR_KPARAM_INFO
	.align		4
.L_39:
        /*0018*/ 	.byte	0x04, 0x17
        /*001a*/ 	.short	(.L_41 - .L_40)
.L_40:
        /*001c*/ 	.word	0x00000000
        /*0020*/ 	.short	0x0003
        /*0022*/ 	.short	0x0014
        /*0024*/ 	.byte	0x00, 0xf0, 0x11, 0x00


	//----- nvinfo : EIATTR_KPARAM_INFO
	.align		4
.L_41:
        /*0028*/ 	.byte	0x04, 0x17
        /*002a*/ 	.short	(.L_43 - .L_42)
.L_42:
        /*002c*/ 	.word	0x00000000
        /*0030*/ 	.short	0x0002
        /*0032*/ 	.short	0x0010
        /*0034*/ 	.byte	0x00, 0xf0, 0x11, 0x00


	//----- nvinfo : EIATTR_KPARAM_INFO
	.align		4
.L_43:
        /*0038*/ 	.byte	0x04, 0x17
        /*003a*/ 	.short	(.L_45 - .L_44)
.L_44:
        /*003c*/ 	.word	0x00000000
        /*0040*/ 	.short	0x0001
        /*0042*/ 	.short	0x0008
        /*0044*/ 	.byte	0x00, 0xf5, 0x21, 0x00


	//----- nvinfo : EIATTR_KPARAM_INFO
	.align		4
.L_45:
        /*0048*/ 	.byte	0x04, 0x17
        /*004a*/ 	.short	(.L_47 - .L_46)
.L_46:
        /*004c*/ 	.word	0x00000000
        /*0050*/ 	.short	0x0000
        /*0052*/ 	.short	0x0000
        /*0054*/ 	.byte	0x00, 0xf5, 0x21, 0x00


	//----- nvinfo : EIATTR_SPARSE_MMA_MASK
	.align		4
.L_47:
        /*0058*/ 	.byte	0x03, 0x50
        /*005a*/ 	.short	0x0000


	//----- nvinfo : EIATTR_MAXREG_COUNT
	.align		4
        /*005c*/ 	.byte	0x03, 0x1b
        /*005e*/ 	.short	0x00ff


	//----- nvinfo : EIATTR_MERCURY_ISA_VERSION
	.align		4
        /*0060*/ 	.byte	0x03, 0x5f
        /*0062*/ 	.short	0x0101


	//----- nvinfo : EIATTR_VRC_CTA_INIT_COUNT
	.align		4
        /*0064*/ 	.byte	0x02, 0x4a
	.zero		1
	.zero		1


	//----- nvinfo : EIATTR_EXIT_INSTR_OFFSETS
	.align		4
        /*0068*/ 	.byte	0x04, 0x1c
        /*006a*/ 	.short	(.L_49 - .L_48)


	//   ....[0]....
.L_48:
        /*006c*/ 	.word	0x000001e0


	//----- nvinfo : EIATTR_CBANK_PARAM_SIZE
	.align		4
.L_49:
        /*0070*/ 	.byte	0x03, 0x19
        /*0072*/ 	.short	0x001c


	//----- nvinfo : EIATTR_PARAM_CBANK
	.align		4
        /*0074*/ 	.byte	0x04, 0x0a
        /*0076*/ 	.short	(.L_51 - .L_50)
	.align		4
.L_50:
        /*0078*/ 	.word	index@(.nv.constant0._Z18kernelInvert8_1024PhS_iii)
        /*007c*/ 	.short	0x0380
        /*007e*/ 	.short	0x001c


	//----- nvinfo : EIATTR_SW_WAR
	.align		4
.L_51:
        /*0080*/ 	.byte	0x04, 0x36
        /*0082*/ 	.short	(.L_53 - .L_52)
.L_52:
        /*0084*/ 	.word	0x00000008
.L_53:


//--------------------- .nv.info._Z21invert8WithCudaSimplePhS_ii --------------------------
	.section	.nv.info._Z21invert8WithCudaSimplePhS_ii,"",@"SHT_CUDA_INFO"
	.sectionflags	@""
	.align	4


	//----- nvinfo : EIATTR_CUDA_API_VERSION
	.align		4
        /*0000*/ 	.byte	0x04, 0x37
        /*0002*/ 	.short	(.L_55 - .L_54)
.L_54:
        /*0004*/ 	.word	0x00000082


	//----- nvinfo : EIATTR_KPARAM_INFO
	.align		4
.L_55:
        /*0008*/ 	.byte	0x04, 0x17
        /*000a*/ 	.short	(.L_57 - .L_56)
.L_56:
        /*000c*/ 	.word	0x00000000
        /*0010*/ 	.short	0x0003
        /*0012*/ 	.short	0x0014
        /*0014*/ 	.byte	0x00, 0xf0, 0x11, 0x00


	//----- nvinfo : EIATTR_KPARAM_INFO
	.align		4
.L_57:
        /*0018*/ 	.byte	0x04, 0x17
        /*001a*/ 	.short	(.L_59 - .L_58)
.L_58:
        /*001c*/ 	.word	0x00000000
        /*0020*/ 	.short	0x0002
        /*0022*/ 	.short	0x0010
        /*0024*/ 	.byte	0x00, 0xf0, 0x11, 0x00


	//----- nvinfo : EIATTR_KPARAM_INFO
	.align		4
.L_59:
        /*0028*/ 	.byte	0x04, 0x17
        /*002a*/ 	.short	(.L_61 - .L_60)
.L_60:
        /*002c*/ 	.word	0x00000000
        /*0030*/ 	.short	0x0001
        /*0032*/ 	.short	0x0008
        /*0034*/ 	.byte	0x00, 0xf5, 0x21, 0x00


	//----- nvinfo : EIATTR_KPARAM_INFO
	.align		4
.L_61:
        /*0038*/ 	.byte	0x04, 0x17
        /*003a*/ 	.short	(.L_63 - .L_62)
.L_62:
        /*003c*/ 	.word	0x00000000
        /*0040*/ 	.short	0x0000
        /*0042*/ 	.short	0x0000
        /*0044*/ 	.byte	0x00, 0xf5, 0x21, 0x00


	//----- nvinfo : EIATTR_SPARSE_MMA_MASK
	.align		4
.L_63:
        /*0048*/ 	.byte	0x03, 0x50
        /*004a*/ 	.short	0x0000


	//----- nvinfo : EIATTR_MAXREG_COUNT
	.align		4
        /*004c*/ 	.byte	0x03, 0x1b
        /*004e*/ 	.short	0x00ff


	//----- nvinfo : EIATTR_MERCURY_ISA_VERSION
	.align		4
        /*0050*/ 	.byte	0x03, 0x5f
        /*0052*/ 	.short	0x0101


	//----- nvinfo : EIATTR_VRC_CTA_INIT_COUNT
	.align		4
        /*0054*/ 	.byte	0x02, 0x4a
	.zero		1
	.zero		1


	//----- nvinfo : EIATTR_EXIT_INSTR_OFFSETS
	.align		4
        /*0058*/ 	.byte	0x04, 0x1c
        /*005a*/ 	.short	(.L_65 - .L_64)


	//   ....[0]....
.L_64:
        /*005c*/ 	.word	0x00000090


	//   ....[1]....
        /*0060*/ 	.word	0x00000280


	//   ....[2]....
        /*0064*/ 	.word	0x000009a0


	//   ....[3]....
        /*0068*/ 	.word	0x00000a70


	//----- nvinfo : EIATTR_CRS_STACK_SIZE
	.align		4
.L_65:
        /*006c*/ 	.byte	0x04, 0x1e
        /*006e*/ 	.short	(.L_67 - .L_66)
.L_66:
        /*0070*/ 	.word	0x00000000


	//----- nvinfo : EIATTR_CBANK_PARAM_SIZE
	.align		4
.L_67:
        /*0074*/ 	.byte	0x03, 0x19
        /*0076*/ 	.short	0x0018


	//----- nvinfo : EIATTR_PARAM_CBANK
	.align		4
        /*0078*/ 	.byte	0x04, 0x0a
        /*007a*/ 	.short	(.L_69 - .L_68)
	.align		4
.L_68:
        /*007c*/ 	.word	index@(.nv.constant0._Z21invert8WithCudaSimplePhS_ii)
        /*0080*/ 	.short	0x0380
        /*0082*/ 	.short	0x0018


	//----- nvinfo : EIATTR_SW_WAR
	.align		4
.L_69:
        /*0084*/ 	.byte	0x04, 0x36
        /*0086*/ 	.short	(.L_71 - .L_70)
.L_70:
        /*0088*/ 	.word	0x00000008
.L_71:


//--------------------- .nv.callgraph             --------------------------
	.section	.nv.callgraph,"",@"SHT_CUDA_CALLGRAPH"
	.align	4
	.sectionentsize	8
	.align		4
        /*0000*/ 	.word	0x00000000
	.align		4
        /*0004*/ 	.word	0xffffffff
	.align		4
        /*0008*/ 	.word	0x00000000
	.align		4
        /*000c*/ 	.word	0xfffffffe
	.align		4
        /*0010*/ 	.word	0x00000000
	.align		4
        /*0014*/ 	.word	0xfffffffd
	.align		4
        /*0018*/ 	.word	0x00000000
	.align		4
        /*001c*/ 	.word	0xfffffffc


//--------------------- .text._Z13kernelInvert8PhS_iii --------------------------
	.section	.text._Z13kernelInvert8PhS_iii,"ax",@progbits
	.align	128
        .global         _Z13kernelInvert8PhS_iii
        .type           _Z13kernelInvert8PhS_iii,@function
        .size           _Z13kernelInvert8PhS_iii,(.L_x_11 - _Z13kernelInvert8PhS_iii)
        .other          _Z13kernelInvert8PhS_iii,@"STO_CUDA_ENTRY STV_DEFAULT"
_Z13kernelInvert8PhS_iii:
.text._Z13kernelInvert8PhS_iii:
[----:B------:R-:W-:Y:S01]  /*0000*/  LDC R1, c[0x0][0x37c] ;  /* 0x0000df00ff017b82 */ /* 0x000fe20000000800 */
[----:B------:R-:W0:Y:S07]  /*0010*/  S2R R3, SR_TID.X ;  /* 0x0000000000037919 */ /* 0x000e2e0000002100 */
[----:B------:R-:W0:Y:S01]  /*0020*/  S2UR UR4, SR_CTAID.X ;  /* 0x00000000000479c3 */ /* 0x000e220000002500 */
[----:B------:R-:W1:Y:S01]  /*0030*/  LDCU UR6, c[0x0][0x390] ;  /* 0x00007200ff0677ac */ /* 0x000e620008000800 */
[----:B------:R-:W2:Y:S01]  /*0040*/  S2R R5, SR_TID.Y ;  /* 0x0000000000057919 */ /* 0x000ea20000002200 */
[----:B------:R-:W3:Y:S05]  /*0050*/  LDCU UR7, c[0x0][0x398] ;  /* 0x00007300ff0777ac */ /* 0x000eea0008000800 */
[----:B------:R-:W0:Y:S08]  /*0060*/  LDC R0, c[0x0][0x360] ;  /* 0x0000d800ff007b82 */ /* 0x000e300000000800 */
[----:B------:R-:W2:Y:S08]  /*0070*/  S2UR UR5, SR_CTAID.Y ;  /* 0x00000000000579c3 */ /* 0x000eb00000002600 */
[----:B------:R-:W2:Y:S01]  /*0080*/  LDC R2, c[0x0][0x364] ;  /* 0x0000d900ff027b82 */ /* 0x000ea20000000800 */
[----:B0-----:R-:W-:-:S02]  /*0090*/  IMAD R0, R0, UR4, R3 ;  /* 0x0000000400007c24 */ /* 0x001fc4000f8e0203 */
[----:B--2---:R-:W-:-:S04]  /*00a0*/  IMAD R3, R2, UR5, R5 ;  /* 0x0000000502037c24 */ /* 0x004fc8000f8e0205 */
[----:B-1----:R-:W-:-:S05]  /*00b0*/  IMAD R0, R3, UR6, R0 ;  /* 0x0000000603007c24 */ /* 0x002fca000f8e0200 */
[----:B---3--:R-:W-:-:S13]  /*00c0*/  ISETP.GE.AND P0, PT, R0, UR7, PT ;  /* 0x0000000700007c0c */ /* 0x008fda000bf06270 */
[----:B------:R-:W-:Y:S05]  /*00d0*/  @P0 EXIT ;  /* 0x000000000000094d */ /* 0x000fea0003800000 */
[----:B------:R-:W0:Y:S01]  /*00e0*/  LDCU.128 UR8, c[0x0][0x380] ;  /* 0x00007000ff0877ac */ /* 0x000e220008000c00 */
[----:B------:R-:W-:Y:S01]  /*00f0*/  SHF.R.S32.HI R5, RZ, 0x1f, R0 ;  /* 0x0000001fff057819 */ /* 0x000fe20000011400 */
[----:B------:R-:W1:Y:S01]  /*0100*/  LDCU.64 UR4, c[0x0][0x358] ;  /* 0x00006b00ff0477ac */ /* 0x000e620008000a00 */
[----:B0-----:R-:W-:-:S04]  /*0110*/  IADD3 R2, P0, PT, R0, UR8, RZ ;  /* 0x0000000800027c10 */ /* 0x001fc8000ff1e0ff */
[----:B------:R-:W-:-:S05]  /*0120*/  IADD3.X R3, PT, PT, R5, UR9, RZ, P0, !PT ;  /* 0x0000000905037c10 */ /* 0x000fca00087fe4ff */
[----:B-1----:R-:W2:Y:S01]  /*0130*/  LDG.E.U8 R2, desc[UR4][R2.64] ;  /* 0x0000000402027981 */ /* 0x002ea2000c1e1100 */
[----:B------:R-:W-:-:S04]  /*0140*/  IADD3 R4, P0, PT, R0, UR10, RZ ;  /* 0x0000000a00047c10 */ /* 0x000fc8000ff1e0ff */
[----:B------:R-:W-:Y:S02]  /*0150*/  IADD3.X R5, PT, PT, R5, UR11, RZ, P0, !PT ;  /* 0x0000000b05057c10 */ /* 0x000fe400087fe4ff */
[----:B--2---:R-:W-:-:S05]  /*0160*/  LOP3.LUT R7, RZ, R2, RZ, 0x33, !PT ;  /* 0x00000002ff077212 */ /* 0x004fca00078e33ff */
[----:B------:R-:W-:Y:S01]  /*0170*/  STG.E.U8 desc[UR4][R4.64], R7 ;  /* 0x0000000704007986 */ /* 0x000fe2000c101104 */
[----:B------:R-:W-:Y:S05]  /*0180*/  EXIT ;  /* 0x000000000000794d */ /* 0x000fea0003800000 */
.L_x_0:
[----:B------:R-:W-:-:S00]  /*0190*/  BRA `(.L_x_0) ;  /* 0xfffffffc00fc7947 */ /* 0x000fc0000383ffff */
[----:B------:R-:W-:-:S00]  /*01a0*/  NOP ;  /* 0x0000000000007918 */ /* 0x000fc00000000000 */
        /* <DEDUP_REMOVED lines=13> */
.L_x_11:


//--------------------- .text._Z18kernelInvert8_1024PhS_iii --------------------------
	.section	.text._Z18kernelInvert8_1024PhS_iii,"ax",@progbits
	.align	128
        .global         _Z18kernelInvert8_1024PhS_iii
        .type           _Z18kernelInvert8_1024PhS_iii,@function
        .size           _Z18kernelInvert8_1024PhS_iii,(.L_x_12 - _Z18kernelInvert8_1024PhS_iii)
        .other          _Z18kernelInvert8_1024PhS_iii,@"STO_CUDA_ENTRY STV_DEFAULT"
_Z18kernelInvert8_1024PhS_iii:
.text._Z18kernelInvert8_1024PhS_iii:
[----:B------:R-:W-:Y:S01]  /*0000*/  LDC R1, c[0x0][0x37c] ;  /* 0x0000df00ff017b82 */ /* 0x000fe20000000800 */
[----:B------:R-:W0:Y:S07]  /*0010*/  S2R R3, SR_TID.X ;  /* 0x0000000000037919 */ /* 0x000e2e0000002100 */
[----:B------:R-:W0:Y:S01]  /*0020*/  S2UR UR4, SR_CTAID.X ;  /* 0x00000000000479c3 */ /* 0x000e220000002500 */
[----:B------:R-:W1:Y:S01]  /*0030*/  LDCU UR6, c[0x0][0x390] ;  /* 0x00007200ff0677ac */ /* 0x000e620008000800 */
[----:B------:R-:W2:Y:S01]  /*0040*/  S2R R5, SR_TID.Y ;  /* 0x0000000000057919 */ /* 0x000ea20000002200 */
[----:B------:R-:W3:Y:S05]  /*0050*/  LDCU.128 UR8, c[0x0][0x380] ;  /* 0x00007000ff0877ac */ /* 0x000eea0008000c00 */
[----:B------:R-:W0:Y:S08]  /*0060*/  LDC R0, c[0x0][0x360] ;  /* 0x0000d800ff007b82 */ /* 0x000e300000000800 */
[----:B------:R-:W2:Y:S08]  /*0070*/  S2UR UR5, SR_CTAID.Y ;  /* 0x00000000000579c3 */ /* 0x000eb00000002600 */
[----:B------:R-:W2:Y:S01]  /*0080*/  LDC R2, c[0x0][0x364] ;  /* 0x0000d900ff027b82 */ /* 0x000ea20000000800 */
[----:B0-----:R-:W-:-:S02]  /*0090*/  IMAD R0, R0, UR4, R3 ;  /* 0x0000000400007c24 */ /* 0x001fc4000f8e0203 */
[----:B--2---:R-:W-:Y:S01]  /*00a0*/  IMAD R3, R2, UR5, R5 ;  /* 0x0000000502037c24 */ /* 0x004fe2000f8e0205 */
[----:B------:R-:W0:Y:S03]  /*00b0*/  LDCU.64 UR4, c[0x0][0x358] ;  /* 0x00006b00ff0477ac */ /* 0x000e260008000a00 */
[----:B-1----:R-:W-:-:S05]  /*00c0*/  IMAD R0, R3, UR6, R0 ;  /* 0x0000000603007c24 */ /* 0x002fca000f8e0200 */
[----:B---3--:R-:W-:Y:S02]  /*00d0*/  IADD3 R2, P0, PT, R0, UR8, RZ ;  /* 0x0000000800027c10 */ /* 0x008fe4000ff1e0ff */
[----:B------:R-:W-:-:S04]  /*00e0*/  SHF.R.S32.HI R5, RZ, 0x1f, R0 ;  /* 0x0000001fff057819 */ /* 0x000fc80000011400 */
[----:B------:R-:W-:-:S05]  /*00f0*/  IADD3.X R3, PT, PT, R5, UR9, RZ, P0, !PT ;  /* 0x0000000905037c10 */ /* 0x000fca00087fe4ff */
[----:B0-----:R-:W2:Y:S01]  /*0100*/  LDG.E.U8 R6, desc[UR4][R2.64] ;  /* 0x0000000402067981 */ /* 0x001ea2000c1e1100 */
[----:B------:R-:W-:-:S04]  /*0110*/  IADD3 R4, P0, PT, R0, UR10, RZ ;  /* 0x0000000a00047c10 */ /* 0x000fc8000ff1e0ff */
[----:B------:R-:W-:Y:S02]  /*0120*/  IADD3.X R5, PT, PT, R5, UR11, RZ, P0, !PT ;  /* 0x0000000b05057c10 */ /* 0x000fe400087fe4ff */
[----:B--2---:R-:W-:-:S05]  /*0130*/  LOP3.LUT R7, RZ, R6, RZ, 0x33, !PT ;  /* 0x00000006ff077212 */ /* 0x004fca00078e33ff */
[----:B------:R-:W-:Y:S04]  /*0140*/  STG.E.U8 desc[UR4][R4.64], R7 ;  /* 0x0000000704007986 */ /* 0x000fe8000c101104 */
[----:B------:R-:W2:Y:S02]  /*0150*/  LDG.E.U8 R0, desc[UR4][R2.64+0x200] ;  /* 0x0002000402007981 */ /* 0x000ea4000c1e1100 */
[----:B--2---:R-:W-:-:S05]  /*0160*/  LOP3.LUT R9, RZ, R0, RZ, 0x33, !PT ;  /* 0x00000000ff097212 */ /* 0x004fca00078e33ff */
[----:B------:R-:W-:Y:S04]  /*0170*/  STG.E.U8 desc[UR4][R4.64+0x200], R9 ;  /* 0x0002000904007986 */ /* 0x000fe8000c101104 */
[----:B------:R-:W2:Y:S02]  /*0180*/  LDG.E.U8 R0, desc[UR4][R2.64+0x80000] ;  /* 0x0800000402007981 */ /* 0x000ea4000c1e1100 */
[----:B--2---:R-:W-:-:S05]  /*0190*/  LOP3.LUT R11, RZ, R0, RZ, 0x33, !PT ;  /* 0x00000000ff0b7212 */ /* 0x004fca00078e33ff */
[----:B------:R-:W-:Y:S04]  /*01a0*/  STG.E.U8 desc[UR4][R4.64+0x80000], R11 ;  /* 0x0800000b04007986 */ /* 0x000fe8000c101104 */
[----:B------:R-:W2:Y:S02]  /*01b0*/  LDG.E.U8 R0, desc[UR4][R2.64+0x80200] ;  /* 0x0802000402007981 */ /* 0x000ea4000c1e1100 */
[----:B--2---:R-:W-:-:S05]  /*01c0*/  LOP3.LUT R13, RZ, R0, RZ, 0x33, !PT ;  /* 0x00000000ff0d7212 */ /* 0x004fca00078e33ff */
[----:B------:R-:W-:Y:S01]  /*01d0*/  STG.E.U8 desc[UR4][R4.64+0x80200], R13 ;  /* 0x0802000d04007986 */ /* 0x000fe2000c101104 */
[----:B------:R-:W-:Y:S05]  /*01e0*/  EXIT ;  /* 0x000000000000794d */ /* 0x000fea0003800000 */
.L_x_1:
        /* <DEDUP_REMOVED lines=9> */
.L_x_12:


//--------------------- .text._Z21invert8WithCudaSimplePhS_ii --------------------------
	.section	.text._Z21invert8WithCudaSimplePhS_ii,"ax",@progbits
	.align	128
        .global         _Z21invert8WithCudaSimplePhS_ii
        .type           _Z21invert8WithCudaSimplePhS_ii,@function
        .size           _Z21invert8WithCudaSimplePhS_ii,(.L_x_13 - _Z21invert8WithCudaSimplePhS_ii)
        .other          _Z21invert8WithCudaSimplePhS_ii,@"STO_CUDA_ENTRY STV_DEFAULT"
_Z21invert8WithCudaSimplePhS_ii:
.text._Z21invert8WithCudaSimplePhS_ii:
[----:B------:R-:W-:Y:S01]  /*0000*/  LDC R1, c[0x0][0x37c] ;  /* 0x0000df00ff017b82 */ /* 0x000fe20000000800 */
[----:B------:R-:W0:Y:S07]  /*0010*/  S2R R0, SR_TID.X ;  /* 0x0000000000007919 */ /* 0x000e2e0000002100 */
[----:B------:R-:W1:Y:S02]  /*0020*/  LDC R3, c[0x0][0x390] ;  /* 0x0000e400ff037b82 */ /* 0x000e640000000800 */
[----:B-1----:R-:W-:-:S02]  /*0030*/  ISETP.GE.AND P0, PT, R3, 0x2, PT ;  /* 0x000000020300780c */ /* 0x002fc40003f06270 */
[-C--:B------:R-:W-:Y:S01]  /*0040*/  LEA.HI R2, R3, R3.reuse, RZ, 0x1 ;  /* 0x0000000303027211 */ /* 0x080fe200078f08ff */
[----:B0-----:R-:W-:-:S05]  /*0050*/  IMAD R0, R0, R3, RZ ;  /* 0x0000000300007224 */ /* 0x001fca00078e02ff */
[----:B------:R-:W-:-:S04]  /*0060*/  LEA.HI R0, R0, R0, RZ, 0x1 ;  /* 0x0000000000007211 */ /* 0x000fc800078f08ff */
[----:B------:R-:W-:-:S04]  /*0070*/  SHF.R.S32.HI R7, RZ, 0x1, R0 ;  /* 0x00000001ff077819 */ /* 0x000fc80000011400 */
[----:B------:R-:W-:Y:S01]  /*0080*/  LEA.HI.SX32 R0, R2, R7, 0x1f ;  /* 0x0000000702007211 */ /* 0x000fe200078ffaff */
[----:B------:R-:W-:Y:S06]  /*0090*/  @!P0 EXIT ;  /* 0x000000000000894d */ /* 0x000fec0003800000 */
[C---:B------:R-:W-:Y:S01]  /*00a0*/  VIADDMNMX R2, R7.reuse, 0x1, R0, !PT ;  /* 0x0000000107027846 */ /* 0x040fe20007800100 */
[----:B------:R-:W0:Y:S01]  /*00b0*/  LDCU.64 UR4, c[0x0][0x358] ;  /* 0x00006b00ff0477ac */ /* 0x000e220008000a00 */
[----:B------:R-:W-:Y:S03]  /*00c0*/  BSSY.RECONVERGENT B0, `(.L_x_2) ;  /* 0x000001b000007945 */ /* 0x000fe60003800200 */
[----:B------:R-:W-:Y:S02]  /*00d0*/  IMAD.IADD R3, R2, 0x1, -R7 ;  /* 0x0000000102037824 */ /* 0x000fe400078e0a07 */
[----:B------:R-:W-:-:S03]  /*00e0*/  IMAD.IADD R4, R7, 0x1, -R2 ;  /* 0x0000000107047824 */ /* 0x000fc600078e0a02 */
[----:B------:R-:W-:Y:S02]  /*00f0*/  LOP3.LUT P1, R2, R3, 0x3, RZ, 0xc0, !PT ;  /* 0x0000000303027812 */ /* 0x000fe4000782c0ff */
[----:B------:R-:W-:-:S11]  /*0100*/  ISETP.GT.U32.AND P0, PT, R4, -0x4, PT ;  /* 0xfffffffc0400780c */ /* 0x000fd60003f04070 */
[----:B0-----:R-:W-:Y:S05]  /*0110*/  @!P1 BRA `(.L_x_3) ;  /* 0x0000000000549947 */ /* 0x001fea0003800000 */
[----:B------:R-:W0:Y:S01]  /*0120*/  LDCU.128 UR8, c[0x0][0x380] ;  /* 0x00007000ff0877ac */ /* 0x000e220008000c00 */
[--C-:B------:R-:W-:Y:S01]  /*0130*/  IMAD.MOV R4, RZ, RZ, -R2.reuse ;  /* 0x000000ffff047224 */ /* 0x100fe200078e0a02 */
[C---:B0-----:R-:W-:Y:S02]  /*0140*/  IADD3 R8, P1, PT, R7.reuse, UR10, RZ ;  /* 0x0000000a07087c10 */ /* 0x041fe4000ff3e0ff */
[C---:B------:R-:W-:Y:S01]  /*0150*/  IADD3 R6, P2, PT, R7.reuse, UR8, RZ ;  /* 0x0000000807067c10 */ /* 0x040fe2000ff5e0ff */
[----:B------:R-:W-:Y:S02]  /*0160*/  IMAD.IADD R7, R7, 0x1, R2 ;  /* 0x0000000107077824 */ /* 0x000fe400078e0202 */
[----:B------:R-:W-:Y:S02]  /*0170*/  IMAD.X R11, RZ, RZ, UR11, P1 ;  /* 0x0000000bff0b7e24 */ /* 0x000fe400088e06ff */
[----:B------:R-:W-:-:S08]  /*0180*/  IMAD.X R9, RZ, RZ, UR9, P2 ;  /* 0x00000009ff097e24 */ /* 0x000fd000090e06ff */
.L_x_4:
[----:B0-----:R-:W-:Y:S02]  /*0190*/  IMAD.MOV.U32 R2, RZ, RZ, R6 ;  /* 0x000000ffff027224 */ /* 0x001fe400078e0006 */
[----:B------:R-:W-:-:S05]  /*01a0*/  IMAD.MOV.U32 R3, RZ, RZ, R9 ;  /* 0x000000ffff037224 */ /* 0x000fca00078e0009 */
[----:B------:R0:W2:Y:S01]  /*01b0*/  LDG.E.U8 R2, desc[UR4][R2.64] ;  /* 0x0000000402027981 */ /* 0x0000a2000c1e1100 */
[----:B------:R-:W-:Y:S01]  /*01c0*/  VIADD R4, R4, 0x1 ;  /* 0x0000000104047836 */ /* 0x000fe20000000000 */
[----:B------:R-:W-:-:S04]  /*01d0*/  IADD3 R6, P3, PT, R6, 0x1, RZ ;  /* 0x0000000106067810 */ /* 0x000fc80007f7e0ff */
[----:B------:R-:W-:Y:S01]  /*01e0*/  ISETP.NE.AND P1, PT, R4, RZ, PT ;  /* 0x000000ff0400720c */ /* 0x000fe20003f25270 */
[----:B------:R-:W-:Y:S02]  /*01f0*/  IMAD.X R9, RZ, RZ, R9, P3 ;  /* 0x000000ffff097224 */ /* 0x000fe400018e0609 */
[----:B0-----:R-:W-:Y:S01]  /*0200*/  IMAD.MOV.U32 R3, RZ, RZ, R11 ;  /* 0x000000ffff037224 */ /* 0x001fe200078e000b */
[----:B--2---:R-:W-:Y:S01]  /*0210*/  LOP3.LUT R5, RZ, R2, RZ, 0x33, !PT ;  /* 0x00000002ff057212 */ /* 0x004fe200078e33ff */
[----:B------:R-:W-:Y:S01]  /*0220*/  IMAD.MOV.U32 R2, RZ, RZ, R8 ;  /* 0x000000ffff027224 */ /* 0x000fe200078e0008 */
[----:B------:R-:W-:-:S04]  /*0230*/  IADD3 R8, P2, PT, R8, 0x1, RZ ;  /* 0x0000000108087810 */ /* 0x000fc80007f5e0ff */
[----:B------:R0:W-:Y:S01]  /*0240*/  STG.E.U8 desc[UR4][R2.64], R5 ;  /* 0x0000000502007986 */ /* 0x0001e2000c101104 */
[----:B------:R-:W-:Y:S02]  /*0250*/  IMAD.X R11, RZ, RZ, R11, P2 ;  /* 0x000000ffff0b7224 */ /* 0x000fe400010e060b */
[----:B------:R-:W-:Y:S06]  /*0260*/  @P1 BRA `(.L_x_4) ;  /* 0xfffffffc00c81947 */ /* 0x000fec000383ffff */
.L_x_3:
[----:B------:R-:W-:Y:S05]  /*0270*/  BSYNC.RECONVERGENT B0 ;  /* 0x0000000000007941 */ /* 0x000fea0003800200 */
.L_x_2:
[----:B------:R-:W-:Y:S05]  /*0280*/  @P0 EXIT ;  /* 0x000000000000094d */ /* 0x000fea0003800000 */
[----:B------:R-:W1:Y:S01]  /*0290*/  LDCU.128 UR8, c[0x0][0x380] ;  /* 0x00007000ff0877ac */ /* 0x000e620008000c00 */
[----:B0-----:R-:W-:Y:S01]  /*02a0*/  IMAD.IADD R3, R0, 0x1, -R7 ;  /* 0x0000000100037824 */ /* 0x001fe200078e0a07 */
[----:B------:R-:W-:Y:S04]  /*02b0*/  BSSY.RECONVERGENT B0, `(.L_x_5) ;  /* 0x0000046000007945 */ /* 0x000fe80003800200 */
[----:B------:R-:W-:Y:S02]  /*02c0*/  ISETP.GT.AND P1, PT, R3, 0xc, PT ;  /* 0x0000000c0300780c */ /* 0x000fe40003f24270 */
[C---:B-1----:R-:W-:Y:S02]  /*02d0*/  IADD3 R4, P2, PT, R7.reuse, UR8, RZ ;  /* 0x0000000807047c10 */ /* 0x042fe4000ff5e0ff */
[----:B------:R-:W-:-:S02]  /*02e0*/  IADD3.X R2, P0, PT, R7, UR10, RZ, PT, !PT ;  /* 0x0000000a07027c10 */ /* 0x000fc4000bf1e4ff */
[----:B------:R-:W-:-:S03]  /*02f0*/  IADD3 R4, P3, PT, R4, 0x3, RZ ;  /* 0x0000000304047810 */ /* 0x000fc60007f7e0ff */
[----:B------:R-:W-:Y:S01]  /*0300*/  IMAD.X R3, RZ, RZ, UR11, P0 ;  /* 0x0000000bff037e24 */ /* 0x000fe200080e06ff */
[----:B------:R-:W-:Y:S02]  /*0310*/  IADD3.X R5, PT, PT, RZ, UR9, RZ, P3, P2 ;  /* 0x00000009ff057c10 */ /* 0x000fe40009fe44ff */
[----:B------:R-:W-:Y:S01]  /*0320*/  PLOP3.LUT P0, PT, PT, PT, PT, 0x80, 0x8 ;  /* 0x000000000008781c */ /* 0x000fe20003f0f070 */
[----:B------:R-:W-:-:S12]  /*0330*/  @!P1 BRA `(.L_x_6) ;  /* 0x0000000000f49947 */ /* 0x000fd80003800000 */
[----:B------:R-:W-:Y:S01]  /*0340*/  PLOP3.LUT P0, PT, PT, PT, PT, 0x8, 0x80 ;  /* 0x000000000080781c */ /* 0x000fe20003f0e170 */
[----:B------:R-:W-:-:S12]  /*0350*/  VIADD R6, R0, 0xfffffff4 ;  /* 0xfffffff400067836 */ /* 0x000fd80000000000 */
.L_x_7:
[----:B------:R-:W2:Y:S02]  /*0360*/  LDG.E.U8 R8, desc[UR4][R4.64+-0x3] ;  /* 0xfffffd0404087981 */ /* 0x000ea4000c1e1100 */
[----:B--2---:R-:W-:-:S05]  /*0370*/  LOP3.LUT R9, RZ, R8, RZ, 0x33, !PT ;  /* 0x00000008ff097212 */ /* 0x004fca00078e33ff */
[----:B------:R0:W-:Y:S04]  /*0380*/  STG.E.U8 desc[UR4][R2.64+-0x1], R9 ;  /* 0xffffff0902007986 */ /* 0x0001e8000c101104 */
[----:B------:R-:W2:Y:S02]  /*0390*/  LDG.E.U8 R8, desc[UR4][R4.64+-0x2] ;  /* 0xfffffe0404087981 */ /* 0x000ea4000c1e1100 */
[----:B--2---:R-:W-:-:S05]  /*03a0*/  LOP3.LUT R11, RZ, R8, RZ, 0x33, !PT ;  /* 0x00000008ff0b7212 */ /* 0x004fca00078e33ff */
[----:B------:R1:W-:Y:S04]  /*03b0*/  STG.E.U8 desc[UR4][R2.64], R11 ;  /* 0x0000000b02007986 */ /* 0x0003e8000c101104 */
[----:B------:R-:W2:Y:S02]  /*03c0*/  LDG.E.U8 R8, desc[UR4][R4.64+-0x1] ;  /* 0xffffff0404087981 */ /* 0x000ea4000c1e1100 */
[----:B--2---:R-:W-:-:S05]  /*03d0*/  LOP3.LUT R13, RZ, R8, RZ, 0x33, !PT ;  /* 0x00000008ff0d7212 */ /* 0x004fca00078e33ff */
[----:B------:R2:W-:Y:S04]  /*03e0*/  STG.E.U8 desc[UR4][R2.64+0x1], R13 ;  /* 0x0000010d02007986 */ /* 0x0005e8000c101104 */
[----:B------:R-:W3:Y:S02]  /*03f0*/  LDG.E.U8 R8, desc[UR4][R4.64] ;  /* 0x0000000404087981 */ /* 0x000ee4000c1e1100 */
[----:B---3--:R-:W-:-:S05]  /*0400*/  LOP3.LUT R15, RZ, R8, RZ, 0x33, !PT ;  /* 0x00000008ff0f7212 */ /* 0x008fca00078e33ff */
[----:B------:R3:W-:Y:S04]  /*0410*/  STG.E.U8 desc[UR4][R2.64+0x2], R15 ;  /* 0x0000020f02007986 */ /* 0x0007e8000c101104 */
[----:B------:R-:W0:Y:S02]  /*0420*/  LDG.E.U8 R8, desc[UR4][R4.64+0x1] ;  /* 0x0000010404087981 */ /* 0x000e24000c1e1100 */
[----:B0-----:R-:W-:-:S05]  /*0430*/  LOP3.LUT R9, RZ, R8, RZ, 0x33, !PT ;  /* 0x00000008ff097212 */ /* 0x001fca00078e33ff */
[----:B------:R0:W-:Y:S04]  /*0440*/  STG.E.U8 desc[UR4][R2.64+0x3], R9 ;  /* 0x0000030902007986 */ /* 0x0001e8000c101104 */
[----:B------:R-:W1:Y:S02]  /*0450*/  LDG.E.U8 R8, desc[UR4][R4.64+0x2] ;  /* 0x0000020404087981 */ /* 0x000e64000c1e1100 */
[----:B-1----:R-:W-:-:S05]  /*0460*/  LOP3.LUT R11, RZ, R8, RZ, 0x33, !PT ;  /* 0x00000008ff0b7212 */ /* 0x002fca00078e33ff */
        /* <DEDUP_REMOVED lines=18> */
[----:B------:R-:W-:Y:S04]  /*0590*/  STG.E.U8 desc[UR4][R2.64+0xa], R15 ;  /* 0x00000a0f02007986 */ /* 0x000fe8000c101104 */
[----:B------:R-:W0:Y:S02]  /*05a0*/  LDG.E.U8 R8, desc[UR4][R4.64+0x9] ;  /* 0x0000090404087981 */ /* 0x000e24000c1e1100 */
[----:B0-----:R-:W-:-:S05]  /*05b0*/  LOP3.LUT R9, RZ, R8, RZ, 0x33, !PT ;  /* 0x00000008ff097212 */ /* 0x001fca00078e33ff */
[----:B------:R-:W-:Y:S04]  /*05c0*/  STG.E.U8 desc[UR4][R2.64+0xb], R9 ;  /* 0x00000b0902007986 */ /* 0x000fe8000c101104 */
[----:B------:R-:W1:Y:S02]  /*05d0*/  LDG.E.U8 R8, desc[UR4][R4.64+0xa] ;  /* 0x00000a0404087981 */ /* 0x000e64000c1e1100 */
[----:B-1----:R-:W-:-:S05]  /*05e0*/  LOP3.LUT R11, RZ, R8, RZ, 0x33, !PT ;  /* 0x00000008ff0b7212 */ /* 0x002fca00078e33ff */
[----:B------:R0:W-:Y:S04]  /*05f0*/  STG.E.U8 desc[UR4][R2.64+0xc], R11 ;  /* 0x00000c0b02007986 */ /* 0x0001e8000c101104 */
[----:B------:R-:W2:Y:S01]  /*0600*/  LDG.E.U8 R8, desc[UR4][R4.64+0xb] ;  /* 0x00000b0404087981 */ /* 0x000ea2000c1e1100 */
[----:B------:R-:W-:Y:S01]  /*0610*/  VIADD R7, R7, 0x10 ;  /* 0x0000001007077836 */ /* 0x000fe20000000000 */
[----:B--2---:R-:W-:-:S05]  /*0620*/  LOP3.LUT R13, RZ, R8, RZ, 0x33, !PT ;  /* 0x00000008ff0d7212 */ /* 0x004fca00078e33ff */
[----:B------:R-:W-:Y:S04]  /*0630*/  STG.E.U8 desc[UR4][R2.64+0xd], R13 ;  /* 0x00000d0d02007986 */ /* 0x000fe8000c101104 */
[----:B------:R-:W2:Y:S01]  /*0640*/  LDG.E.U8 R8, desc[UR4][R4.64+0xc] ;  /* 0x00000c0404087981 */ /* 0x000ea2000c1e1100 */
[----:B------:R-:W-:Y:S02]  /*0650*/  ISETP.GE.AND P1, PT, R7, R6, PT ;  /* 0x000000060700720c */ /* 0x000fe40003f26270 */
[----:B------:R-:W-:-:S05]  /*0660*/  IADD3 R10, P2, PT, R2, 0x10, RZ ;  /* 0x00000010020a7810 */ /* 0x000fca0007f5e0ff */
[----:B0-----:R-:W-:Y:S01]  /*0670*/  IMAD.X R11, RZ, RZ, R3, P2 ;  /* 0x000000ffff0b7224 */ /* 0x001fe200010e0603 */
[----:B--2---:R-:W-:Y:S02]  /*0680*/  LOP3.LUT R15, RZ, R8, RZ, 0x33, !PT ;  /* 0x00000008ff0f7212 */ /* 0x004fe400078e33ff */
[----:B------:R-:W-:-:S03]  /*0690*/  IADD3 R8, P3, PT, R4, 0x10, RZ ;  /* 0x0000001004087810 */ /* 0x000fc60007f7e0ff */
[----:B------:R0:W-:Y:S02]  /*06a0*/  STG.E.U8 desc[UR4][R2.64+0xe], R15 ;  /* 0x00000e0f02007986 */ /* 0x0001e4000c101104 */
[----:B------:R-:W-:Y:S02]  /*06b0*/  IMAD.X R9, RZ, RZ, R5, P3 ;  /* 0x000000ffff097224 */ /* 0x000fe400018e0605 */
[----:B------:R-:W-:Y:S02]  /*06c0*/  IMAD.MOV.U32 R4, RZ, RZ, R8 ;  /* 0x000000ffff047224 */ /* 0x000fe400078e0008 */
[----:B------:R-:W-:Y:S02]  /*06d0*/  IMAD.MOV.U32 R5, RZ, RZ, R9 ;  /* 0x000000ffff057224 */ /* 0x000fe400078e0009 */
[----:B0-----:R-:W-:Y:S02]  /*06e0*/  IMAD.MOV.U32 R2, RZ, RZ, R10 ;  /* 0x000000ffff027224 */ /* 0x001fe400078e000a */
[----:B------:R-:W-:Y:S01]  /*06f0*/  IMAD.MOV.U32 R3, RZ, RZ, R11 ;  /* 0x000000ffff037224 */ /* 0x000fe200078e000b */
[----:B------:R-:W-:Y:S06]  /*0700*/  @!P1 BRA `(.L_x_7) ;  /* 0xfffffffc00149947 */ /* 0x000fec000383ffff */
.L_x_6:
[----:B------:R-:W-:Y:S05]  /*0710*/  BSYNC.RECONVERGENT B0 ;  /* 0x0000000000007941 */ /* 0x000fea0003800200 */
.L_x_5:
[----:B------:R-:W-:Y:S01]  /*0720*/  IMAD.IADD R6, R0, 0x1, -R7 ;  /* 0x0000000100067824 */ /* 0x000fe200078e0a07 */
[----:B------:R-:W-:Y:S04]  /*0730*/  BSSY.RECONVERGENT B0, `(.L_x_8) ;  /* 0x0000025000007945 */ /* 0x000fe80003800200 */
[----:B------:R-:W-:-:S13]  /*0740*/  ISETP.GT.AND P1, PT, R6, 0x4, PT ;  /* 0x000000040600780c */ /* 0x000fda0003f24270 */
[----:B------:R-:W-:Y:S05]  /*0750*/  @!P1 BRA `(.L_x_9) ;  /* 0x0000000000889947 */ /* 0x000fea0003800000 */
        /* <DEDUP_REMOVED lines=17> */
[----:B------:R-:W-:Y:S04]  /*0870*/  STG.E.U8 desc[UR4][R2.64+0x4], R11 ;  /* 0x0000040b02007986 */ /* 0x000fe8000c101104 */
[----:B------:R-:W2:Y:S02]  /*0880*/  LDG.E.U8 R6, desc[UR4][R4.64+0x3] ;  /* 0x0000030404067981 */ /* 0x000ea4000c1e1100 */
[----:B--2---:R-:W-:-:S05]  /*0890*/  LOP3.LUT R13, RZ, R6, RZ, 0x33, !PT ;  /* 0x00000006ff0d7212 */ /* 0x004fca00078e33ff */
[----:B------:R-:W-:Y:S04]  /*08a0*/  STG.E.U8 desc[UR4][R2.64+0x5], R13 ;  /* 0x0000050d02007986 */ /* 0x000fe8000c101104 */
[----:B------:R-:W3:Y:S01]  /*08b0*/  LDG.E.U8 R6, desc[UR4][R4.64+0x4] ;  /* 0x0000040404067981 */ /* 0x000ee2000c1e1100 */
[----:B------:R-:W-:Y:S01]  /*08c0*/  IADD3 R8, P1, PT, R2, 0x8, RZ ;  /* 0x0000000802087810 */ /* 0x000fe20007f3e0ff */
[----:B------:R-:W-:Y:S01]  /*08d0*/  VIADD R7, R7, 0x8 ;  /* 0x0000000807077836 */ /* 0x000fe20000000000 */
[----:B------:R-:W-:-:S03]  /*08e0*/  PLOP3.LUT P0, PT, PT, PT, PT, 0x8, 0x80 ;  /* 0x000000000080781c */ /* 0x000fc60003f0e170 */
[----:B------:R-:W-:Y:S01]  /*08f0*/  IMAD.X R17, RZ, RZ, R3, P1 ;  /* 0x000000ffff117224 */ /* 0x000fe200008e0603 */
[----:B---3--:R-:W-:Y:S02]  /*0900*/  LOP3.LUT R15, RZ, R6, RZ, 0x33, !PT ;  /* 0x00000006ff0f7212 */ /* 0x008fe400078e33ff */
[----:B------:R-:W-:-:S03]  /*0910*/  IADD3 R6, P2, PT, R4, 0x8, RZ ;  /* 0x0000000804067810 */ /* 0x000fc60007f5e0ff */
[----:B------:R1:W-:Y:S02]  /*0920*/  STG.E.U8 desc[UR4][R2.64+0x6], R15 ;  /* 0x0000060f02007986 */ /* 0x0003e4000c101104 */
[----:B0-----:R-:W-:Y:S02]  /*0930*/  IMAD.X R9, RZ, RZ, R5, P2 ;  /* 0x000000ffff097224 */ /* 0x001fe400010e0605 */
[----:B------:R-:W-:Y:S02]  /*0940*/  IMAD.MOV.U32 R4, RZ, RZ, R6 ;  /* 0x000000ffff047224 */ /* 0x000fe400078e0006 */
[----:B------:R-:W-:Y:S02]  /*0950*/  IMAD.MOV.U32 R5, RZ, RZ, R9 ;  /* 0x000000ffff057224 */ /* 0x000fe400078e0009 */
[----:B-1----:R-:W-:Y:S02]  /*0960*/  IMAD.MOV.U32 R2, RZ, RZ, R8 ;  /* 0x000000ffff027224 */ /* 0x002fe400078e0008 */
[----:B------:R-:W-:-:S07]  /*0970*/  IMAD.MOV.U32 R3, RZ, RZ, R17 ;  /* 0x000000ffff037224 */ /* 0x000fce00078e0011 */
.L_x_9:
[----:B------:R-:W-:Y:S05]  /*0980*/  BSYNC.RECONVERGENT B0 ;  /* 0x0000000000007941 */ /* 0x000fea0003800200 */
.L_x_8:
[----:B------:R-:W-:-:S13]  /*0990*/  ISETP.LT.OR P0, PT, R7, R0, P0 ;  /* 0x000000000700720c */ /* 0x000fda0000701670 */
[----:B------:R-:W-:Y:S05]  /*09a0*/  @!P0 EXIT ;  /* 0x000000000000894d */ /* 0x000fea0003800000 */
        /* <DEDUP_REMOVED lines=13> */
.L_x_10:
        /* <DEDUP_REMOVED lines=16> */
.L_x_13:


//--------------------- .nv.shared.reserved.0     --------------------------
	.section	.nv.shared.reserved.0,"aw",@nobits
	.weak		__nv_reservedSMEM_offset_0_alias
	.size		__nv_reservedSMEM_offset_0_alias, 0, 64
	.other		__nv_reservedSMEM_offset_0_alias,@"STO_CUDA_RESERVED_SHARED STV_DEFAULT"
__nv_reservedSMEM_offset_0_alias:
	.zero		0
	.zero		64


//--------------------- .nv.constant0._Z13kernelInvert8PhS_iii --------------------------
	.section	.nv.constant0._Z13kernelInvert8PhS_iii,"a",@progbits
	.sectionflags	@""
	.align	4
.nv.constant0._Z13kernelInvert8PhS_iii:
	.zero		924


//--------------------- .nv.constant0._Z18kernelInvert8_1024PhS_iii --------------------------
	.section	.nv.constant0._Z18kernelInvert8_1024PhS_iii,"a",@progbits
	.sectionflags	@""
	.align	4
.nv.constant0._Z18kernelInvert8_1024PhS_iii:
	.zero		924


//--------------------- .nv.constant0._Z21invert8WithCudaSimplePhS_ii --------------------------
	.section	.nv.constant0._Z21invert8WithCudaSimplePhS_ii,"a",@progbits
	.sectionflags	@""
	.align	4
.nv.constant0._Z21invert8WithCudaSimplePhS_ii:
	.zero		920


//--------------------- SYMBOLS --------------------------

	.type		.nv.reservedSmem.offset0,@object
	.size		.nv.reservedSmem.offset0,0x4
